	.headerflags	@"EF_CUDA_TEXMODE_UNIFIED EF_CUDA_64BIT_ADDRESS EF_CUDA_ACCELERATORS EF_CUDA_SM90 EF_CUDA_VIRTUAL_SM(EF_CUDA_SM90)"
	.elftype	@"ET_EXEC"


//--------------------- .nv.info                  --------------------------
	.section	.nv.info,"",@"SHT_CUDA_INFO"
	.align	4


	//----- nvinfo : EIATTR_REGCOUNT
	.align		4
        /*0000*/ 	.byte	0x04, 0x2f
        /*0002*/ 	.short	(.L_2 - .L_1)
	.align		4
.L_1:
        /*0004*/ 	.word	index@(triton_poi_fused_gelu_14)
        /*0008*/ 	.word	0x00000012


	//----- nvinfo : EIATTR_MIN_STACK_SIZE
	.align		4
.L_2:
        /*000c*/ 	.byte	0x04, 0x12
        /*000e*/ 	.short	(.L_4 - .L_3)
	.align		4
.L_3:
        /*0010*/ 	.word	index@(triton_poi_fused_gelu_14)
        /*0014*/ 	.word	0x00000000


	//----- nvinfo : EIATTR_FRAME_SIZE
	.align		4
.L_4:
        /*0018*/ 	.byte	0x04, 0x11
        /*001a*/ 	.short	(.L_6 - .L_5)
	.align		4
.L_5:
        /*001c*/ 	.word	index@(triton_poi_fused_gelu_14)
        /*0020*/ 	.word	0x00000000


	//----- nvinfo : EIATTR_MIN_STACK_SIZE
	.align		4
.L_6:
        /*0024*/ 	.byte	0x04, 0x12
        /*0026*/ 	.short	(.L_8 - .L_7)
	.align		4
.L_7:
        /*0028*/ 	.word	index@(triton_poi_fused_gelu_14)
        /*002c*/ 	.word	0x00000000
.L_8:


//--------------------- .nv.info.triton_poi_fused_gelu_14 --------------------------
	.section	.nv.info.triton_poi_fused_gelu_14,"",@"SHT_CUDA_INFO"
	.sectionflags	@""
	.align	4


	//----- nvinfo : EIATTR_CUDA_API_VERSION
	.align		4
        /*0000*/ 	.byte	0x04, 0x37
        /*0002*/ 	.short	(.L_10 - .L_9)
.L_9:
        /*0004*/ 	.word	0x0000007c


	//----- nvinfo : EIATTR_KPARAM_INFO
	.align		4
.L_10:
        /*0008*/ 	.byte	0x04, 0x17
        /*000a*/ 	.short	(.L_12 - .L_11)
.L_11:
        /*000c*/ 	.word	0x00000000
        /*0010*/ 	.short	0x0002
        /*0012*/ 	.short	0x0010
        /*0014*/ 	.byte	0x00, 0xf0, 0x11, 0x00


	//----- nvinfo : EIATTR_KPARAM_INFO
	.align		4
.L_12:
        /*0018*/ 	.byte	0x04, 0x17
        /*001a*/ 	.short	(.L_14 - .L_13)
.L_13:
        /*001c*/ 	.word	0x00000000
        /*0020*/ 	.short	0x0001
        /*0022*/ 	.short	0x0008
        /*0024*/ 	.byte	0x00, 0xf4, 0x21, 0x00


	//----- nvinfo : EIATTR_KPARAM_INFO
	.align		4
.L_14:
        /*0028*/ 	.byte	0x04, 0x17
        /*002a*/ 	.short	(.L_16 - .L_15)
.L_15:
        /*002c*/ 	.word	0x00000000
        /*0030*/ 	.short	0x0000
        /*0032*/ 	.short	0x0000
        /*0034*/ 	.byte	0x00, 0xf4, 0x21, 0x00


	//----- nvinfo : EIATTR_SPARSE_MMA_MASK
	.align		4
.L_16:
        /*0038*/ 	.byte	0x03, 0x50
        /*003a*/ 	.short	0x0000


	//----- nvinfo : EIATTR_MAXREG_COUNT
	.align		4
        /*003c*/ 	.byte	0x03, 0x1b
        /*003e*/ 	.short	0x00ff


	//----- nvinfo : EIATTR_EXIT_INSTR_OFFSETS
	.align		4
        /*0040*/ 	.byte	0x04, 0x1c
        /*0042*/ 	.short	(.L_18 - .L_17)


	//   ....[0]....
.L_17:
        /*0044*/ 	.word	0x000004f0


	//----- nvinfo : EIATTR_REQNTID
	.align		4
.L_18:
        /*0048*/ 	.byte	0x04, 0x10
        /*004a*/ 	.short	(.L_20 - .L_19)
.L_19:
        /*004c*/ 	.word	0x00000080
        /*0050*/ 	.word	0x00000001
        /*0054*/ 	.word	0x00000001


	//----- nvinfo : EIATTR_CBANK_PARAM_SIZE
	.align		4
.L_20:
        /*0058*/ 	.byte	0x03, 0x19
        /*005a*/ 	.short	0x0014


	//----- nvinfo : EIATTR_PARAM_CBANK
	.align		4
        /*005c*/ 	.byte	0x04, 0x0a
        /*005e*/ 	.short	(.L_22 - .L_21)
	.align		4
.L_21:
        /*0060*/ 	.word	index@(.nv.constant0.triton_poi_fused_gelu_14)
        /*0064*/ 	.short	0x0210
        /*0066*/ 	.short	0x0014


	//----- nvinfo : EIATTR_SW_WAR
	.align		4
.L_22:
        /*0068*/ 	.byte	0x04, 0x36
        /*006a*/ 	.short	(.L_24 - .L_23)
.L_23:
        /*006c*/ 	.word	0x00000008
.L_24:


//--------------------- .nv.callgraph             --------------------------
	.section	.nv.callgraph,"",@"SHT_CUDA_CALLGRAPH"
	.align	4
	.sectionentsize	8
	.align		4
        /*0000*/ 	.word	0x00000000
	.align		4
        /*0004*/ 	.word	0xffffffff
	.align		4
        /*0008*/ 	.word	0x00000000
	.align		4
        /*000c*/ 	.word	0xfffffffe
	.align		4
        /*0010*/ 	.word	0x00000000
	.align		4
        /*0014*/ 	.word	0xfffffffd
	.align		4
        /*0018*/ 	.word	0x00000000
	.align		4
        /*001c*/ 	.word	0xfffffffc


//--------------------- .nv.constant4             --------------------------
	.section	.nv.constant4,"a",@progbits
	.align	8
	.align		8
.nv.constant4:
        /*0000*/ 	.dword	_$_str


//--------------------- .text.triton_poi_fused_gelu_14 --------------------------
	.section	.text.triton_poi_fused_gelu_14,"ax",@progbits
	.align	128
        .global         triton_poi_fused_gelu_14
        .type           triton_poi_fused_gelu_14,@function
        .size           triton_poi_fused_gelu_14,(.L_x_1 - triton_poi_fused_gelu_14)
        .other          triton_poi_fused_gelu_14,@"STO_CUDA_ENTRY STV_DEFAULT"
triton_poi_fused_gelu_14:
.text.triton_poi_fused_gelu_14:
[----:B------:R-:W-:Y:S01]  /*0000*/  LDC R1, c[0x0][0x28] ;  /* 0x00000a00ff017b82 */ /* 0x000fe20000000800 */
[----:B------:R-:W1:Y:S07]  /*0010*/  S2R R0, SR_TID.X ;  /* 0x0000000000007919 */ /* 0x000e6e0000002100 */
[----:B------:R-:W2:Y:S01]  /*0020*/  LDC.64 R2, c[0x0][0x210] ;  /* 0x00008400ff027b82 */ /* 0x000ea20000000a00 */
[----:B------:R-:W-:Y:S01]  /*0030*/  ULDC.64 UR4, c[0x0][0x208] ;  /* 0x0000820000047ab9 */ /* 0x000fe20000000a00 */
[----:B------:R-:W3:Y:S01]  /*0040*/  S2R R5, SR_CTAID.X ;  /* 0x0000000000057919 */ /* 0x000ee20000002500 */
[----:B------:R-:W-:Y:S01]  /*0050*/  HFMA2.MMA R8, -RZ, RZ, 0.470947265625, -12.46875 ;  /* 0x3789ca3cff087435 */ /* 0x000fe200000001ff */
[----:B------:R-:W-:Y:S01]  /*0060*/  MOV R10, 0xb9f560b9 ;  /* 0xb9f560b9000a7802 */ /* 0x000fe20000000f00 */
[----:B------:R-:W-:Y:S01]  /*0070*/  HFMA2.MMA R12, -RZ, RZ, 0.958984375, -6.1690807342529296875e-05 ;  /* 0x3bac840bff0c7435 */ /* 0x000fe200000001ff */
[----:B------:R-:W-:Y:S01]  /*0080*/  IMAD.MOV.U32 R11, RZ, RZ, 0x3789ca3c ;  /* 0x3789ca3cff0b7424 */ /* 0x000fe200078e00ff */
[----:B------:R-:W-:Y:S01]  /*0090*/  HFMA2.MMA R15, -RZ, RZ, 0.958984375, -6.1690807342529296875e-05 ;  /* 0x3bac840bff0f7435 */ /* 0x000fe200000001ff */
[----:B------:R-:W-:Y:S01]  /*00a0*/  MOV R13, 0xb9f560b9 ;  /* 0xb9f560b9000d7802 */ /* 0x000fe20000000f00 */
[----:B------:R-:W-:Y:S01]  /*00b0*/  ULDC.64 UR6, c[0x0][0x218] ;  /* 0x0000860000067ab9 */ /* 0x000fe20000000a00 */
[----:B-1----:R-:W-:-:S04]  /*00c0*/  SHF.L.U32 R0, R0, 0x1, RZ ;  /* 0x0000000100007819 */ /* 0x002fc800000006ff */
[----:B------:R-:W-:-:S04]  /*00d0*/  LOP3.LUT R0, R0, 0xfe, RZ, 0xc0, !PT ;  /* 0x000000fe00007812 */ /* 0x000fc800078ec0ff */
[----:B---3--:R-:W-:-:S05]  /*00e0*/  LEA R0, R5, R0, 0x8 ;  /* 0x0000000005007211 */ /* 0x008fca00078e40ff */
[----:B--2---:R-:W-:-:S06]  /*00f0*/  IMAD.WIDE R2, R0, 0x4, R2 ;  /* 0x0000000400027825 */ /* 0x004fcc00078e0202 */
[----:B------:R-:W2:Y:S02]  /*0100*/  LDG.E.64 R2, desc[UR4][R2.64] ;  /* 0x0000000402027981 */ /* 0x000ea4000c1e1b00 */
[----:B--2---:R-:W-:Y:S01]  /*0110*/  FMUL R4, R2, 0.70710676908493041992 ;  /* 0x3f3504f302047820 */ /* 0x004fe20000400000 */
[----:B------:R-:W-:-:S03]  /*0120*/  FMUL R5, R3, 0.70710676908493041992 ;  /* 0x3f3504f303057820 */ /* 0x000fc60000400000 */
[----:B------:R-:W-:Y:S01]  /*0130*/  FADD.FTZ R7, |R4|, -RZ ;  /* 0x800000ff04077221 */ /* 0x000fe20000010200 */
[----:B------:R-:W-:-:S04]  /*0140*/  FADD.FTZ R6, |R5|, -RZ ;  /* 0x800000ff05067221 */ /* 0x000fc80000010200 */
[----:B------:R-:W-:Y:S02]  /*0150*/  FSETP.GE.AND P0, PT, R7, 1.0029599666595458984, PT ;  /* 0x3f8060fe0700780b */ /* 0x000fe40003f06000 */
[----:B------:R-:W-:-:S11]  /*0160*/  FSETP.GE.AND P1, PT, R6, 1.0029599666595458984, PT ;  /* 0x3f8060fe0600780b */ /* 0x000fd60003f26000 */
[----:B------:R-:W-:Y:S01]  /*0170*/  @!P0 MOV R8, 0x38b1e96a ;  /* 0x38b1e96a00088802 */ /* 0x000fe20000000f00 */
[----:B------:R-:W-:Y:S01]  /*0180*/  @!P0 FMUL R7, R4, R4 ;  /* 0x0000000404078220 */ /* 0x000fe20000400000 */
[----:B------:R-:W-:Y:S01]  /*0190*/  @!P0 MOV R10, 0xba574d20 ;  /* 0xba574d20000a8802 */ /* 0x000fe20000000f00 */
[----:B------:R-:W-:Y:S01]  /*01a0*/  @!P1 IMAD.MOV.U32 R13, RZ, RZ, -0x45a8b2e0 ;  /* 0xba574d20ff0d9424 */ /* 0x000fe200078e00ff */
[----:B------:R-:W-:Y:S01]  /*01b0*/  @!P1 MOV R11, 0x38b1e96a ;  /* 0x38b1e96a000b9802 */ /* 0x000fe20000000f00 */
[----:B------:R-:W-:Y:S01]  /*01c0*/  @!P1 FMUL R6, R5, R5 ;  /* 0x0000000505069220 */ /* 0x000fe20000400000 */
[----:B------:R-:W-:Y:S01]  /*01d0*/  @!P0 MOV R12, 0x3baad5ea ;  /* 0x3baad5ea000c8802 */ /* 0x000fe20000000f00 */
[----:B------:R-:W-:Y:S01]  /*01e0*/  FFMA.FTZ R9, R7, R8, R10 ;  /* 0x0000000807097223 */ /* 0x000fe2000001000a */
[----:B------:R-:W-:Y:S01]  /*01f0*/  HFMA2.MMA R8, -RZ, RZ, -1.26171875, -2.110004425048828125e-05 ;  /* 0xbd0c8162ff087435 */ /* 0x000fe200000001ff */
[----:B------:R-:W-:Y:S01]  /*0200*/  FFMA.FTZ R14, R6, R11, R13 ;  /* 0x0000000b060e7223 */ /* 0x000fe2000001000d */
[----:B------:R-:W-:Y:S01]  /*0210*/  @!P1 IMAD.MOV.U32 R15, RZ, RZ, 0x3baad5ea ;  /* 0x3baad5eaff0f9424 */ /* 0x000fe200078e00ff */
[----:B------:R-:W-:Y:S01]  /*0220*/  MOV R11, 0xbd0c8162 ;  /* 0xbd0c8162000b7802 */ /* 0x000fe20000000f00 */
[----:B------:R-:W-:Y:S01]  /*0230*/  HFMA2.MMA R10, -RZ, RZ, 1.52734375, -41152 ;  /* 0x3e1cf906ff0a7435 */ /* 0x000fe200000001ff */
[----:B------:R-:W-:Y:S01]  /*0240*/  @!P1 MOV R11, 0xbcdc1be7 ;  /* 0xbcdc1be7000b9802 */ /* 0x000fe20000000f00 */
[-C--:B------:R-:W-:Y:S01]  /*0250*/  FFMA.FTZ R9, R9, R7.reuse, R12 ;  /* 0x0000000709097223 */ /* 0x080fe2000001000c */
[----:B------:R-:W-:Y:S01]  /*0260*/  @!P0 MOV R8, 0xbcdc1be7 ;  /* 0xbcdc1be700088802 */ /* 0x000fe20000000f00 */
[-C--:B------:R-:W-:Y:S01]  /*0270*/  FFMA.FTZ R14, R14, R6.reuse, R15 ;  /* 0x000000060e0e7223 */ /* 0x080fe2000001000f */
[----:B------:R-:W-:Y:S01]  /*0280*/  HFMA2.MMA R12, -RZ, RZ, 1.853515625, -0.00091457366943359375 ;  /* 0x3f6a937eff0c7435 */ /* 0x000fe200000001ff */
[----:B------:R-:W-:Y:S01]  /*0290*/  @!P0 IMAD.MOV.U32 R10, RZ, RZ, 0x3de718af ;  /* 0x3de718afff0a8424 */ /* 0x000fe200078e00ff */
[----:B------:R-:W-:Y:S01]  /*02a0*/  HFMA2.MMA R15, -RZ, RZ, 1.78125, -136.25 ;  /* 0x3f20d842ff0f7435 */ /* 0x000fe200000001ff */
[-C--:B------:R-:W-:Y:S01]  /*02b0*/  FFMA.FTZ R9, R9, R7.reuse, R8 ;  /* 0x0000000709097223 */ /* 0x080fe20000010008 */
[-C--:B------:R-:W-:Y:S01]  /*02c0*/  FFMA.FTZ R14, R14, R6.reuse, R11 ;  /* 0x000000060e0e7223 */ /* 0x080fe2000001000b */
[----:B------:R-:W-:Y:S01]  /*02d0*/  MOV R11, 0x3e1cf906 ;  /* 0x3e1cf906000b7802 */ /* 0x000fe20000000f00 */
[----:B------:R-:W-:Y:S01]  /*02e0*/  HFMA2.MMA R8, -RZ, RZ, 1.78125, -136.25 ;  /* 0x3f20d842ff087435 */ /* 0x000fe200000001ff */
[----:B------:R-:W-:Y:S01]  /*02f0*/  @!P1 IMAD.MOV.U32 R11, RZ, RZ, 0x3de718af ;  /* 0x3de718afff0b9424 */ /* 0x000fe200078e00ff */
[----:B------:R-:W-:Y:S01]  /*0300*/  @!P0 MOV R12, 0xbec093ac ;  /* 0xbec093ac000c8802 */ /* 0x000fe20000000f00 */
[-C--:B------:R-:W-:Y:S01]  /*0310*/  FFMA.FTZ R9, R9, R7.reuse, R10 ;  /* 0x0000000709097223 */ /* 0x080fe2000001000a */
[----:B------:R-:W-:Y:S01]  /*0320*/  MOV R13, 0x3f6a937e ;  /* 0x3f6a937e000d7802 */ /* 0x000fe20000000f00 */
[----:B------:R-:W-:Y:S01]  /*0330*/  FFMA.FTZ R14, R14, R6, R11 ;  /* 0x000000060e0e7223 */ /* 0x000fe2000001000b */
[----:B------:R-:W-:Y:S01]  /*0340*/  @!P1 MOV R13, 0xbec093ac ;  /* 0xbec093ac000d9802 */ /* 0x000fe20000000f00 */
[----:B------:R-:W-:Y:S01]  /*0350*/  FFMA.FTZ R9, R9, R7, R12 ;  /* 0x0000000709097223 */ /* 0x000fe2000001000c */
[----:B------:R-:W-:-:S02]  /*0360*/  @!P0 MOV R8, 0x3e0375d3 ;  /* 0x3e0375d300088802 */ /* 0x000fc40000000f00 */
[----:B------:R-:W-:Y:S01]  /*0370*/  @!P1 MOV R15, 0x3e0375d3 ;  /* 0x3e0375d3000f9802 */ /* 0x000fe20000000f00 */
[----:B------:R-:W-:Y:S01]  /*0380*/  FFMA.FTZ R14, R14, R6, R13 ;  /* 0x000000060e0e7223 */ /* 0x000fe2000001000d */
[----:B------:R-:W-:Y:S01]  /*0390*/  FSEL R11, -R7, R4, P0 ;  /* 0x00000004070b7208 */ /* 0x000fe20000000100 */
[----:B------:R-:W-:Y:S01]  /*03a0*/  FFMA.FTZ R8, R9, R7, R8 ;  /* 0x0000000709087223 */ /* 0x000fe20000010008 */
[----:B------:R-:W-:Y:S01]  /*03b0*/  FSEL R7, -R6, R5, P1 ;  /* 0x0000000506077208 */ /* 0x000fe20000800100 */
[----:B------:R-:W-:Y:S02]  /*03c0*/  FFMA.FTZ R14, R14, R6, R15 ;  /* 0x000000060e0e7223 */ /* 0x000fe4000001000f */
[----:B------:R-:W-:Y:S02]  /*03d0*/  FFMA.FTZ R8, R8, R11, R11 ;  /* 0x0000000b08087223 */ /* 0x000fe4000001000b */
[----:B------:R-:W-:Y:S02]  /*03e0*/  FFMA.FTZ R14, R14, R7, R7 ;  /* 0x000000070e0e7223 */ /* 0x000fe40000010007 */
[----:B------:R-:W1:Y:S08]  /*03f0*/  @P0 MUFU.EX2 R6, R8 ;  /* 0x0000000800060308 */ /* 0x000e700000000800 */
[----:B------:R-:W2:Y:S01]  /*0400*/  @P1 MUFU.EX2 R9, R14 ;  /* 0x0000000e00091308 */ /* 0x000ea20000000800 */
[----:B-1----:R-:W-:-:S05]  /*0410*/  @P0 FADD R7, -R6, 1 ;  /* 0x3f80000006070421 */ /* 0x002fca0000000100 */
[----:B------:R-:W-:Y:S01]  /*0420*/  @P0 LOP3.LUT R8, R7, 0x80000000, R4, 0xf8, !PT ;  /* 0x8000000007080812 */ /* 0x000fe200078ef804 */
[----:B------:R-:W-:Y:S01]  /*0430*/  FMUL R4, R3, 0.5 ;  /* 0x3f00000003047820 */ /* 0x000fe20000400000 */
[----:B------:R-:W-:Y:S01]  /*0440*/  SHF.R.S32.HI R3, RZ, 0x1f, R0 ;  /* 0x0000001fff037819 */ /* 0x000fe20000011400 */
[----:B--2---:R-:W-:Y:S01]  /*0450*/  @P1 FADD R6, -R9, 1 ;  /* 0x3f80000009061421 */ /* 0x004fe20000000100 */
[----:B------:R-:W-:Y:S01]  /*0460*/  FMUL R9, R2, 0.5 ;  /* 0x3f00000002097820 */ /* 0x000fe20000400000 */
[----:B------:R-:W-:Y:S01]  /*0470*/  FADD R8, R8, 1 ;  /* 0x3f80000008087421 */ /* 0x000fe20000000000 */
[C---:B------:R-:W-:Y:S02]  /*0480*/  LEA R2, P0, R0.reuse, UR6, 0x2 ;  /* 0x0000000600027c11 */ /* 0x040fe4000f8010ff */
[----:B------:R-:W-:Y:S01]  /*0490*/  @P1 LOP3.LUT R14, R6, 0x80000000, R5, 0xf8, !PT ;  /* 0x80000000060e1812 */ /* 0x000fe200078ef805 */
[----:B------:R-:W-:Y:S01]  /*04a0*/  FMUL R8, R9, R8 ;  /* 0x0000000809087220 */ /* 0x000fe20000400000 */
[----:B------:R-:W-:-:S03]  /*04b0*/  LEA.HI.X R3, R0, UR7, R3, 0x2, P0 ;  /* 0x0000000700037c11 */ /* 0x000fc600080f1403 */
[----:B------:R-:W-:-:S04]  /*04c0*/  FADD R5, R14, 1 ;  /* 0x3f8000000e057421 */ /* 0x000fc80000000000 */
[----:B------:R-:W-:-:S05]  /*04d0*/  FMUL R9, R4, R5 ;  /* 0x0000000504097220 */ /* 0x000fca0000400000 */
[----:B------:R-:W-:Y:S01]  /*04e0*/  STG.E.64 desc[UR4][R2.64], R8 ;  /* 0x0000000802007986 */ /* 0x000fe2000c101b04 */
[----:B------:R-:W-:Y:S05]  /*04f0*/  EXIT ;  /* 0x000000000000794d */ /* 0x000fea0003800000 */
.L_x_0:
[----:B------:R-:W-:-:S00]  /*0500*/  BRA `(.L_x_0) ;  /* 0xfffffffc00fc7947 */ /* 0x000fc0000383ffff */
[----:B------:R-:W-:-:S00]  /*0510*/  NOP ;  /* 0x0000000000007918 */ /* 0x000fc00000000000 */
        /* <DEDUP_REMOVED lines=14> */
.L_x_1:


//--------------------- .nv.global.init           --------------------------
	.section	.nv.global.init,"aw",@progbits
.nv.global.init:
	.type		_$_str,@object
	.size		_$_str,(.L_0 - _$_str)
_$_str:
        /*0000*/ 	.byte	0x5f, 0x5f, 0x43, 0x55, 0x44, 0x41, 0x5f, 0x46, 0x54, 0x5a, 0x00
.L_0:


//--------------------- .nv.constant0.triton_poi_fused_gelu_14 --------------------------
	.section	.nv.constant0.triton_poi_fused_gelu_14,"a",@progbits
	.sectionflags	@""
	.align	4
.nv.constant0.triton_poi_fused_gelu_14:
	.zero		548
